	.headerflags	@"EF_CUDA_TEXMODE_UNIFIED EF_CUDA_64BIT_ADDRESS EF_CUDA_ACCELERATORS EF_CUDA_SM90 EF_CUDA_VIRTUAL_SM(EF_CUDA_SM90)"
	.elftype	@"ET_EXEC"


//--------------------- .nv.info                  --------------------------
	.section	.nv.info,"",@"SHT_CUDA_INFO"
	.align	4


	//----- nvinfo : EIATTR_REGCOUNT
	.align		4
        /*0000*/ 	.byte	0x04, 0x2f
        /*0002*/ 	.short	(.L_1 - .L_0)
	.align		4
.L_0:
        /*0004*/ 	.word	index@(triton_poi_fused_cat_convolution_19)
        /*0008*/ 	.word	0x0000001c


	//----- nvinfo : EIATTR_MIN_STACK_SIZE
	.align		4
.L_1:
        /*000c*/ 	.byte	0x04, 0x12
        /*000e*/ 	.short	(.L_3 - .L_2)
	.align		4
.L_2:
        /*0010*/ 	.word	index@(triton_poi_fused_cat_convolution_19)
        /*0014*/ 	.word	0x00000000


	//----- nvinfo : EIATTR_FRAME_SIZE
	.align		4
.L_3:
        /*0018*/ 	.byte	0x04, 0x11
        /*001a*/ 	.short	(.L_5 - .L_4)
	.align		4
.L_4:
        /*001c*/ 	.word	index@(triton_poi_fused_cat_convolution_19)
        /*0020*/ 	.word	0x00000000


	//----- nvinfo : EIATTR_MIN_STACK_SIZE
	.align		4
.L_5:
        /*0024*/ 	.byte	0x04, 0x12
        /*0026*/ 	.short	(.L_7 - .L_6)
	.align		4
.L_6:
        /*0028*/ 	.word	index@(triton_poi_fused_cat_convolution_19)
        /*002c*/ 	.word	0x00000000
.L_7:


//--------------------- .nv.info.triton_poi_fused_cat_convolution_19 --------------------------
	.section	.nv.info.triton_poi_fused_cat_convolution_19,"",@"SHT_CUDA_INFO"
	.sectionflags	@""
	.align	4


	//----- nvinfo : EIATTR_CUDA_API_VERSION
	.align		4
        /*0000*/ 	.byte	0x04, 0x37
        /*0002*/ 	.short	(.L_9 - .L_8)
.L_8:
        /*0004*/ 	.word	0x0000007c


	//----- nvinfo : EIATTR_KPARAM_INFO
	.align		4
.L_9:
        /*0008*/ 	.byte	0x04, 0x17
        /*000a*/ 	.short	(.L_11 - .L_10)
.L_10:
        /*000c*/ 	.word	0x00000000
        /*0010*/ 	.short	0x0007
        /*0012*/ 	.short	0x0034
        /*0014*/ 	.byte	0x00, 0xf0, 0x11, 0x00


	//----- nvinfo : EIATTR_KPARAM_INFO
	.align		4
.L_11:
        /*0018*/ 	.byte	0x04, 0x17
        /*001a*/ 	.short	(.L_13 - .L_12)
.L_12:
        /*001c*/ 	.word	0x00000000
        /*0020*/ 	.short	0x0006
        /*0022*/ 	.short	0x0030
        /*0024*/ 	.byte	0x00, 0xf0, 0x11, 0x00


	//----- nvinfo : EIATTR_KPARAM_INFO
	.align		4
.L_13:
        /*0028*/ 	.byte	0x04, 0x17
        /*002a*/ 	.short	(.L_15 - .L_14)
.L_14:
        /*002c*/ 	.word	0x00000000
        /*0030*/ 	.short	0x0005
        /*0032*/ 	.short	0x0028
        /*0034*/ 	.byte	0x00, 0xf4, 0x21, 0x00


	//----- nvinfo : EIATTR_KPARAM_INFO
	.align		4
.L_15:
        /*0038*/ 	.byte	0x04, 0x17
        /*003a*/ 	.short	(.L_17 - .L_16)
.L_16:
        /*003c*/ 	.word	0x00000000
        /*0040*/ 	.short	0x0004
        /*0042*/ 	.short	0x0020
        /*0044*/ 	.byte	0x00, 0xf4, 0x21, 0x00


	//----- nvinfo : EIATTR_KPARAM_INFO
	.align		4
.L_17:
        /*0048*/ 	.byte	0x04, 0x17
        /*004a*/ 	.short	(.L_19 - .L_18)
.L_18:
        /*004c*/ 	.word	0x00000000
        /*0050*/ 	.short	0x0003
        /*0052*/ 	.short	0x0018
        /*0054*/ 	.byte	0x00, 0xf4, 0x21, 0x00


	//----- nvinfo : EIATTR_KPARAM_INFO
	.align		4
.L_19:
        /*0058*/ 	.byte	0x04, 0x17
        /*005a*/ 	.short	(.L_21 - .L_20)
.L_20:
        /*005c*/ 	.word	0x00000000
        /*0060*/ 	.short	0x0002
        /*0062*/ 	.short	0x0010
        /*0064*/ 	.byte	0x00, 0xf4, 0x21, 0x00


	//----- nvinfo : EIATTR_KPARAM_INFO
	.align		4
.L_21:
        /*0068*/ 	.byte	0x04, 0x17
        /*006a*/ 	.short	(.L_23 - .L_22)
.L_22:
        /*006c*/ 	.word	0x00000000
        /*0070*/ 	.short	0x0001
        /*0072*/ 	.short	0x0008
        /*0074*/ 	.byte	0x00, 0xf4, 0x21, 0x00


	//----- nvinfo : EIATTR_KPARAM_INFO
	.align		4
.L_23:
        /*0078*/ 	.byte	0x04, 0x17
        /*007a*/ 	.short	(.L_25 - .L_24)
.L_24:
        /*007c*/ 	.word	0x00000000
        /*0080*/ 	.short	0x0000
        /*0082*/ 	.short	0x0000
        /*0084*/ 	.byte	0x00, 0xf4, 0x21, 0x00


	//----- nvinfo : EIATTR_SPARSE_MMA_MASK
	.align		4
.L_25:
        /*0088*/ 	.byte	0x03, 0x50
        /*008a*/ 	.short	0x0000


	//----- nvinfo : EIATTR_MAXREG_COUNT
	.align		4
        /*008c*/ 	.byte	0x03, 0x1b
        /*008e*/ 	.short	0x00ff


	//----- nvinfo : EIATTR_EXIT_INSTR_OFFSETS
	.align		4
        /*0090*/ 	.byte	0x04, 0x1c
        /*0092*/ 	.short	(.L_27 - .L_26)


	//   ....[0]....
.L_26:
        /*0094*/ 	.word	0x00000680


	//   ....[1]....
        /*0098*/ 	.word	0x000006a0


	//----- nvinfo : EIATTR_REQNTID
	.align		4
.L_27:
        /*009c*/ 	.byte	0x04, 0x10
        /*009e*/ 	.short	(.L_29 - .L_28)
.L_28:
        /*00a0*/ 	.word	0x00000080
        /*00a4*/ 	.word	0x00000001
        /*00a8*/ 	.word	0x00000001


	//----- nvinfo : EIATTR_CBANK_PARAM_SIZE
	.align		4
.L_29:
        /*00ac*/ 	.byte	0x03, 0x19
        /*00ae*/ 	.short	0x0038


	//----- nvinfo : EIATTR_PARAM_CBANK
	.align		4
        /*00b0*/ 	.byte	0x04, 0x0a
        /*00b2*/ 	.short	(.L_31 - .L_30)
	.align		4
.L_30:
        /*00b4*/ 	.word	index@(.nv.constant0.triton_poi_fused_cat_convolution_19)
        /*00b8*/ 	.short	0x0210
        /*00ba*/ 	.short	0x0038


	//----- nvinfo : EIATTR_SW_WAR
	.align		4
.L_31:
        /*00bc*/ 	.byte	0x04, 0x36
        /*00be*/ 	.short	(.L_33 - .L_32)
.L_32:
        /*00c0*/ 	.word	0x00000008
.L_33:


//--------------------- .nv.callgraph             --------------------------
	.section	.nv.callgraph,"",@"SHT_CUDA_CALLGRAPH"
	.align	4
	.sectionentsize	8
	.align		4
        /*0000*/ 	.word	0x00000000
	.align		4
        /*0004*/ 	.word	0xffffffff
	.align		4
        /*0008*/ 	.word	0x00000000
	.align		4
        /*000c*/ 	.word	0xfffffffe
	.align		4
        /*0010*/ 	.word	0x00000000
	.align		4
        /*0014*/ 	.word	0xfffffffd
	.align		4
        /*0018*/ 	.word	0x00000000
	.align		4
        /*001c*/ 	.word	0xfffffffc


//--------------------- .text.triton_poi_fused_cat_convolution_19 --------------------------
	.section	.text.triton_poi_fused_cat_convolution_19,"ax",@progbits
	.sectionflags	@"SHF_BARRIERS=1"
	.align	128
        .global         triton_poi_fused_cat_convolution_19
        .type           triton_poi_fused_cat_convolution_19,@function
        .size           triton_poi_fused_cat_convolution_19,(.L_x_1 - triton_poi_fused_cat_convolution_19)
        .other          triton_poi_fused_cat_convolution_19,@"STO_CUDA_ENTRY STV_DEFAULT"
triton_poi_fused_cat_convolution_19:
.text.triton_poi_fused_cat_convolution_19:
[----:B------:R-:W0:Y:S01]  /*0000*/  LDC R1, c[0x0][0x28] ;  /* 0x00000a00ff017b82 */ /* 0x000e220000000800 */
[----:B------:R-:W1:Y:S07]  /*0010*/  S2R R0, SR_CTAID.Y ;  /* 0x0000000000007919 */ /* 0x000e6e0000002600 */
[----:B------:R-:W2:Y:S01]  /*0020*/  LDC.64 R4, c[0x0][0x210] ;  /* 0x00008400ff047b82 */ /* 0x000ea20000000a00 */
[----:B------:R-:W-:Y:S01]  /*0030*/  ULDC.64 UR6, c[0x0][0x208] ;  /* 0x0000820000067ab9 */ /* 0x000fe20000000a00 */
[----:B------:R-:W3:Y:S01]  /*0040*/  S2R R9, SR_TID.X ;  /* 0x0000000000097919 */ /* 0x000ee20000002100 */
[----:B------:R-:W4:Y:S05]  /*0050*/  S2R R8, SR_CTAID.X ;  /* 0x0000000000087919 */ /* 0x000f2a0000002500 */
[----:B------:R-:W5:Y:S08]  /*0060*/  LDC.64 R14, c[0x0][0x218] ;  /* 0x00008600ff0e7b82 */ /* 0x000f700000000a00 */
[----:B------:R-:W5:Y:S08]  /*0070*/  LDC.64 R6, c[0x0][0x220] ;  /* 0x00008800ff067b82 */ /* 0x000f700000000a00 */
[----:B------:R-:W5:Y:S01]  /*0080*/  LDC.64 R16, c[0x0][0x228] ;  /* 0x00008a00ff107b82 */ /* 0x000f620000000a00 */
[----:B-1----:R-:W-:Y:S01]  /*0090*/  IMAD.SHL.U32 R10, R0, 0x10, RZ ;  /* 0x00000010000a7824 */ /* 0x002fe200078e00ff */
[----:B------:R-:W-:Y:S01]  /*00a0*/  SHF.R.S32.HI R0, RZ, 0x1b, R0 ;  /* 0x0000001bff007819 */ /* 0x000fe20000011400 */
[----:B---3--:R-:W-:-:S03]  /*00b0*/  IMAD.SHL.U32 R3, R9, 0x2, RZ ;  /* 0x0000000209037824 */ /* 0x008fc600078e00ff */
[----:B------:R-:W-:Y:S02]  /*00c0*/  SGXT R0, R0, 0x1 ;  /* 0x000000010000781a */ /* 0x000fe40000000200 */
[----:B------:R-:W-:Y:S01]  /*00d0*/  SHF.R.U32.HI R19, RZ, 0x3, R9 ;  /* 0x00000003ff137819 */ /* 0x000fe20000011609 */
[----:B----4-:R-:W-:Y:S01]  /*00e0*/  IMAD.SHL.U32 R8, R8, 0x10, RZ ;  /* 0x0000001008087824 */ /* 0x010fe200078e00ff */
[----:B------:R-:W-:Y:S02]  /*00f0*/  LOP3.LUT R3, R10, 0xe, R3, 0xf8, !PT ;  /* 0x0000000e0a037812 */ /* 0x000fe400078ef803 */
[----:B------:R-:W-:Y:S02]  /*0100*/  SGXT.U32 R19, R19, 0x4 ;  /* 0x000000041313781a */ /* 0x000fe40000000000 */
[----:B------:R-:W-:Y:S02]  /*0110*/  LEA.HI R11, R0, R3, RZ, 0x9 ;  /* 0x00000003000b7211 */ /* 0x000fe400078f48ff */
[----:B------:R-:W-:-:S02]  /*0120*/  LOP3.LUT R0, R8, R19, RZ, 0xfc, !PT ;  /* 0x0000001308007212 */ /* 0x000fc400078efcff */
[----:B------:R-:W-:Y:S02]  /*0130*/  LOP3.LUT R2, R11, 0xfffffe00, RZ, 0xc0, !PT ;  /* 0xfffffe000b027812 */ /* 0x000fe400078ec0ff */
[----:B------:R-:W-:Y:S02]  /*0140*/  SHF.R.S32.HI R11, RZ, 0x9, R11 ;  /* 0x00000009ff0b7819 */ /* 0x000fe4000001140b */
[----:B------:R-:W-:Y:S01]  /*0150*/  ISETP.GE.AND P0, PT, R0, 0x9, PT ;  /* 0x000000090000780c */ /* 0x000fe20003f06270 */
[----:B------:R-:W-:Y:S02]  /*0160*/  IMAD.IADD R13, R3, 0x1, -R2 ;  /* 0x00000001030d7824 */ /* 0x000fe400078e0a02 */
[----:B------:R-:W-:-:S03]  /*0170*/  IMAD R2, R11, 0x9, R0 ;  /* 0x000000090b027824 */ /* 0x000fc600078e0200 */
[C---:B------:R-:W-:Y:S01]  /*0180*/  ISETP.LT.AND P1, PT, R13.reuse, 0x100, !P0 ;  /* 0x000001000d00780c */ /* 0x040fe20004721270 */
[----:B------:R-:W-:Y:S01]  /*0190*/  IMAD.U32 R25, R2, 0x100, R13 ;  /* 0x0000010002197824 */ /* 0x000fe200078e000d */
[----:B------:R-:W-:Y:S02]  /*01a0*/  ISETP.GT.AND P4, PT, R13, 0xff, !P0 ;  /* 0x000000ff0d00780c */ /* 0x000fe40004784270 */
[----:B------:R-:W-:Y:S01]  /*01b0*/  CS2R R2, SRZ ;  /* 0x0000000000027805 */ /* 0x000fe2000001ff00 */
[----:B--2---:R-:W-:Y:S01]  /*01c0*/  IMAD.WIDE R20, R25, 0x4, R4 ;  /* 0x0000000419147825 */ /* 0x004fe200078e0204 */
[----:B------:R-:W-:-:S03]  /*01d0*/  CS2R R4, SRZ ;  /* 0x0000000000047805 */ /* 0x000fc6000001ff00 */
[----:B------:R-:W-:Y:S02]  /*01e0*/  VIADD R25, R25, 0xffffff00 ;  /* 0xffffff0019197836 */ /* 0x000fe40000000000 */
[----:B-----5:R-:W-:Y:S01]  /*01f0*/  IMAD.WIDE R22, R13, 0x4, R14 ;  /* 0x000000040d167825 */ /* 0x020fe200078e020e */
[----:B------:R-:W-:Y:S01]  /*0200*/  CS2R R14, SRZ ;  /* 0x00000000000e7805 */ /* 0x000fe2000001ff00 */
[----:B------:R-:W2:Y:S02]  /*0210*/  @P1 LDG.E.EL.64 R2, desc[UR6][R20.64] ;  /* 0x0000000614021981 */ /* 0x000ea4000c2e1b00 */
[----:B0-----:R-:W-:Y:S01]  /*0220*/  IMAD.WIDE R24, R25, 0x4, R6 ;  /* 0x0000000419187825 */ /* 0x001fe200078e0206 */
[----:B------:R-:W-:Y:S01]  /*0230*/  CS2R R6, SRZ ;  /* 0x0000000000067805 */ /* 0x000fe2000001ff00 */
[----:B------:R-:W3:Y:S02]  /*0240*/  @P1 LDG.E.EL.64 R4, desc[UR6][R22.64] ;  /* 0x0000000616041981 */ /* 0x000ee4000c2e1b00 */
[----:B------:R-:W-:-:S03]  /*0250*/  IMAD.WIDE R16, R13, 0x4, R16 ;  /* 0x000000040d107825 */ /* 0x000fc600078e0210 */
[----:B------:R-:W4:Y:S04]  /*0260*/  @P4 LDG.E.EL.64 R6, desc[UR6][R24.64] ;  /* 0x0000000618064981 */ /* 0x000f28000c2e1b00 */
[----:B------:R0:W5:Y:S01]  /*0270*/  @P4 LDG.E.EL.64 R14, desc[UR6][R16.64+-0x400] ;  /* 0xfffc0006100e4981 */ /* 0x000162000c2e1b00 */
[----:B------:R-:W1:Y:S01]  /*0280*/  S2UR UR5, SR_CgaCtaId ;  /* 0x00000000000579c3 */ /* 0x000e620000008800 */
[----:B------:R-:W-:Y:S01]  /*0290*/  IMAD.SHL.U32 R12, R9, 0x20, RZ ;  /* 0x00000020090c7824 */ /* 0x000fe200078e00ff */
[----:B------:R-:W-:Y:S01]  /*02a0*/  UMOV UR4, 0x400 ;  /* 0x0000040000047882 */ /* 0x000fe20000000000 */
[----:B------:R-:W-:-:S03]  /*02b0*/  ISETP.GE.AND P2, PT, R13, 0x100, PT ;  /* 0x000001000d00780c */ /* 0x000fc60003f46270 */
[----:B------:R-:W-:-:S04]  /*02c0*/  LOP3.LUT R12, R12, 0xe0, RZ, 0xc0, !PT ;  /* 0x000000e00c0c7812 */ /* 0x000fc800078ec0ff */
[C---:B------:R-:W-:Y:S02]  /*02d0*/  LOP3.LUT R18, R12.reuse, 0x10, RZ, 0xfc, !PT ;  /* 0x000000100c127812 */ /* 0x040fe400078efcff */
[----:B------:R-:W-:Y:S01]  /*02e0*/  LOP3.LUT R19, R12, R19, RZ, 0xfc, !PT ;  /* 0x000000130c137212 */ /* 0x000fe200078efcff */
[----:B-1----:R-:W-:-:S06]  /*02f0*/  UPRMT UR4, UR5, 0x654, UR4 ;  /* 0x0000065405047896 */ /* 0x002fcc0008000004 */
[----:B------:R-:W-:Y:S02]  /*0300*/  LEA.HI R12, R12, UR4, RZ, 0x1e ;  /* 0x000000040c0c7c11 */ /* 0x000fe4000f8ff0ff */
[----:B------:R-:W-:-:S03]  /*0310*/  LEA.HI R18, R18, UR4, RZ, 0x1e ;  /* 0x0000000412127c11 */ /* 0x000fc6000f8ff0ff */
[C---:B0-----:R-:W-:Y:S02]  /*0320*/  IMAD R17, R19.reuse, 0x4, R12 ;  /* 0x0000000413117824 */ /* 0x041fe400078e020c */
[----:B------:R-:W-:Y:S02]  /*0330*/  IMAD R12, R19, 0x4, R18 ;  /* 0x00000004130c7824 */ /* 0x000fe400078e0212 */
[----:B------:R-:W-:-:S04]  /*0340*/  IMAD R0, R0, 0x200, R13 ;  /* 0x0000020000007824 */ /* 0x000fc800078e020d */
[----:B------:R-:W-:Y:S01]  /*0350*/  IMAD R11, R11, 0x1200, R0 ;  /* 0x000012000b0b7824 */ /* 0x000fe200078e0200 */
[----:B--2---:R-:W-:Y:S02]  /*0360*/  SEL R2, R2, RZ, P1 ;  /* 0x000000ff02027207 */ /* 0x004fe40000800000 */
[----:B------:R-:W-:Y:S02]  /*0370*/  SEL R3, R3, RZ, P1 ;  /* 0x000000ff03037207 */ /* 0x000fe40000800000 */
[----:B---3--:R-:W-:Y:S02]  /*0380*/  SEL R21, R4, RZ, P1 ;  /* 0x000000ff04157207 */ /* 0x008fe40000800000 */
[----:B------:R-:W-:Y:S02]  /*0390*/  SEL R4, R5, RZ, P1 ;  /* 0x000000ff05047207 */ /* 0x000fe40000800000 */
[----:B----4-:R-:W-:Y:S02]  /*03a0*/  SEL R5, R6, RZ, P4 ;  /* 0x000000ff06057207 */ /* 0x010fe40002000000 */
[----:B------:R-:W-:-:S02]  /*03b0*/  SEL R16, R7, RZ, P4 ;  /* 0x000000ff07107207 */ /* 0x000fc40002000000 */
[----:B-----5:R-:W-:Y:S02]  /*03c0*/  SEL R14, R14, RZ, P4 ;  /* 0x000000ff0e0e7207 */ /* 0x020fe40002000000 */
[----:B------:R-:W-:Y:S02]  /*03d0*/  SEL R15, R15, RZ, P4 ;  /* 0x000000ff0f0f7207 */ /* 0x000fe40002000000 */
[C---:B------:R-:W-:Y:S01]  /*03e0*/  FSETP.GEU.AND P1, PT, R2.reuse, -R21, PT ;  /* 0x800000150200720b */ /* 0x040fe20003f2e000 */
[----:B------:R-:W-:Y:S01]  /*03f0*/  FADD R2, R2, R21 ;  /* 0x0000001502027221 */ /* 0x000fe20000000000 */
[C---:B------:R-:W-:Y:S01]  /*0400*/  FSETP.GEU.AND P3, PT, R3.reuse, -R4, PT ;  /* 0x800000040300720b */ /* 0x040fe20003f6e000 */
[----:B------:R-:W-:Y:S01]  /*0410*/  FADD R3, R3, R4 ;  /* 0x0000000403037221 */ /* 0x000fe20000000000 */
[C---:B------:R-:W-:Y:S01]  /*0420*/  FSETP.GEU.AND P5, PT, R5.reuse, -R14, PT ;  /* 0x8000000e0500720b */ /* 0x040fe20003fae000 */
[----:B------:R-:W-:Y:S01]  /*0430*/  FADD R14, R5, R14 ;  /* 0x0000000e050e7221 */ /* 0x000fe20000000000 */
[C---:B------:R-:W-:Y:S01]  /*0440*/  FSETP.GEU.AND P4, PT, R16.reuse, -R15, PT ;  /* 0x8000000f1000720b */ /* 0x040fe20003f8e000 */
[----:B------:R-:W-:Y:S01]  /*0450*/  FADD R15, R16, R15 ;  /* 0x0000000f100f7221 */ /* 0x000fe20000000000 */
[----:B------:R-:W-:-:S02]  /*0460*/  FSEL R2, R2, RZ, P1 ;  /* 0x000000ff02027208 */ /* 0x000fc40000800000 */
[----:B------:R-:W-:Y:S02]  /*0470*/  FSEL R3, R3, RZ, P3 ;  /* 0x000000ff03037208 */ /* 0x000fe40001800000 */
[----:B------:R-:W-:Y:S02]  /*0480*/  @P2 FSEL R2, R14, RZ, P5 ;  /* 0x000000ff0e022208 */ /* 0x000fe40002800000 */
[----:B------:R-:W-:Y:S02]  /*0490*/  @P2 FSEL R3, R15, RZ, P4 ;  /* 0x000000ff0f032208 */ /* 0x000fe40002000000 */
[----:B------:R-:W-:Y:S01]  /*04a0*/  LOP3.LUT R4, R9, 0x7f, RZ, 0xc0, !PT ;  /* 0x0000007f09047812 */ /* 0x000fe200078ec0ff */
[----:B------:R-:W-:Y:S04]  /*04b0*/  STS [R17], R2 ;  /* 0x0000000211007388 */ /* 0x000fe80000000800 */
[----:B------:R-:W-:Y:S01]  /*04c0*/  STS [R12+0x40], R3 ;  /* 0x000040030c007388 */ /* 0x000fe20000000800 */
[----:B------:R-:W-:-:S02]  /*04d0*/  LOP3.LUT R6, R4, 0x80, RZ, 0xfc, !PT ;  /* 0x0000008004067812 */ /* 0x000fc400078efcff */
[----:B------:R-:W-:Y:S02]  /*04e0*/  SHF.R.U32.HI R5, RZ, 0x2, R9 ;  /* 0x00000002ff057819 */ /* 0x000fe40000011609 */
[----:B------:R-:W-:Y:S02]  /*04f0*/  SHF.R.U32.HI R6, RZ, 0x2, R6 ;  /* 0x00000002ff067819 */ /* 0x000fe40000011606 */
[----:B------:R-:W-:Y:S02]  /*0500*/  LOP3.LUT R5, R5, 0x1c, RZ, 0xc0, !PT ;  /* 0x0000001c05057812 */ /* 0x000fe400078ec0ff */
[----:B------:R-:W-:-:S03]  /*0510*/  LOP3.LUT R6, R6, 0x3c, RZ, 0xc0, !PT ;  /* 0x0000003c06067812 */ /* 0x000fc600078ec0ff */
[----:B------:R-:W-:Y:S02]  /*0520*/  VIADD R5, R5, UR4 ;  /* 0x0000000405057c36 */ /* 0x000fe40008000000 */
[----:B------:R-:W-:Y:S02]  /*0530*/  VIADD R7, R6, UR4 ;  /* 0x0000000406077c36 */ /* 0x000fe40008000000 */
[C---:B------:R-:W-:Y:S01]  /*0540*/  IMAD R14, R4.reuse, 0x4, R5 ;  /* 0x00000004040e7824 */ /* 0x040fe200078e0205 */
[----:B------:R-:W-:Y:S01]  /*0550*/  BAR.SYNC.DEFER_BLOCKING 0x0 ;  /* 0x0000000000007b1d */ /* 0x000fe20000010000 */
[----:B------:R-:W-:Y:S01]  /*0560*/  IMAD R16, R4, 0x4, R7 ;  /* 0x0000000404107824 */ /* 0x000fe200078e0207 */
[----:B------:R-:W-:-:S06]  /*0570*/  SHF.R.U32.HI R15, RZ, 0x4, R9 ;  /* 0x00000004ff0f7819 */ /* 0x000fcc0000011609 */
[----:B------:R-:W0:Y:S08]  /*0580*/  LDC.64 R6, c[0x0][0x230] ;  /* 0x00008c00ff067b82 */ /* 0x000e300000000a00 */
[----:B------:R-:W1:Y:S01]  /*0590*/  LDC.64 R4, c[0x0][0x238] ;  /* 0x00008e00ff047b82 */ /* 0x000e620000000a00 */
[----:B------:R-:W2:Y:S04]  /*05a0*/  LDS R19, [R14] ;  /* 0x000000000e137984 */ /* 0x000ea80000000800 */
[----:B------:R-:W3:Y:S01]  /*05b0*/  LDS R21, [R16+0x200] ;  /* 0x0002000010157984 */ /* 0x000ee20000000800 */
[----:B------:R-:W-:-:S02]  /*05c0*/  SGXT.U32 R15, R15, 0x3 ;  /* 0x000000030f0f781a */ /* 0x000fc40000000000 */
[----:B------:R-:W-:Y:S02]  /*05d0*/  LOP3.LUT R9, R8, 0xf, R9, 0xf8, !PT ;  /* 0x0000000f08097812 */ /* 0x000fe400078ef809 */
[----:B------:R-:W-:Y:S02]  /*05e0*/  LOP3.LUT R15, R10, R15, RZ, 0xfc, !PT ;  /* 0x0000000f0a0f7212 */ /* 0x000fe400078efcff */
[----:B------:R-:W-:Y:S02]  /*05f0*/  ISETP.GE.AND P1, PT, R9, 0x9, PT ;  /* 0x000000090900780c */ /* 0x000fe40003f26270 */
[C---:B------:R-:W-:Y:S01]  /*0600*/  LOP3.LUT R8, R15.reuse, 0x8, RZ, 0xfc, !PT ;  /* 0x000000080f087812 */ /* 0x040fe200078efcff */
[----:B------:R-:W-:-:S04]  /*0610*/  IMAD R15, R15, 0x9, R9 ;  /* 0x000000090f0f7824 */ /* 0x000fc800078e0209 */
[----:B------:R-:W-:Y:S02]  /*0620*/  IMAD R13, R8, 0x9, R9 ;  /* 0x00000009080d7824 */ /* 0x000fe400078e0209 */
[----:B0-----:R-:W-:-:S04]  /*0630*/  IMAD.WIDE R8, R15, 0x4, R6 ;  /* 0x000000040f087825 */ /* 0x001fc800078e0206 */
[----:B------:R-:W-:-:S04]  /*0640*/  IMAD.WIDE R6, R13, 0x4, R6 ;  /* 0x000000040d067825 */ /* 0x000fc800078e0206 */
[----:B-1----:R-:W-:Y:S01]  /*0650*/  IMAD.WIDE R4, R11, 0x4, R4 ;  /* 0x000000040b047825 */ /* 0x002fe200078e0204 */
[----:B--2---:R0:W-:Y:S04]  /*0660*/  @!P1 STG.E desc[UR6][R8.64], R19 ;  /* 0x0000001308009986 */ /* 0x0041e8000c101906 */
[----:B---3--:R0:W-:Y:S02]  /*0670*/  @!P1 STG.E desc[UR6][R6.64], R21 ;  /* 0x0000001506009986 */ /* 0x0081e4000c101906 */
[----:B0-----:R-:W-:Y:S05]  /*0680*/  @P0 EXIT ;  /* 0x000000000000094d */ /* 0x001fea0003800000 */
[----:B------:R-:W-:Y:S01]  /*0690*/  STG.E.64 desc[UR6][R4.64], R2 ;  /* 0x0000000204007986 */ /* 0x000fe2000c101b06 */
[----:B------:R-:W-:Y:S05]  /*06a0*/  EXIT ;  /* 0x000000000000794d */ /* 0x000fea0003800000 */
.L_x_0:
[----:B------:R-:W-:-:S00]  /*06b0*/  BRA `(.L_x_0) ;  /* 0xfffffffc00fc7947 */ /* 0x000fc0000383ffff */
[----:B------:R-:W-:-:S00]  /*06c0*/  NOP ;  /* 0x0000000000007918 */ /* 0x000fc00000000000 */
        /* <DEDUP_REMOVED lines=11> */
.L_x_1:


//--------------------- .nv.shared.triton_poi_fused_cat_convolution_19 --------------------------
	.section	.nv.shared.triton_poi_fused_cat_convolution_19,"aw",@nobits
	.sectionflags	@""
	.align	16
	.zero		1024


//--------------------- .nv.constant0.triton_poi_fused_cat_convolution_19 --------------------------
	.section	.nv.constant0.triton_poi_fused_cat_convolution_19,"a",@progbits
	.sectionflags	@""
	.align	4
.nv.constant0.triton_poi_fused_cat_convolution_19:
	.zero		584
